	.headerflags	@"EF_CUDA_TEXMODE_UNIFIED EF_CUDA_64BIT_ADDRESS EF_CUDA_ACCELERATORS EF_CUDA_SM90 EF_CUDA_VIRTUAL_SM(EF_CUDA_SM90)"
	.elftype	@"ET_EXEC"


//--------------------- .nv.info                  --------------------------
	.section	.nv.info,"",@"SHT_CUDA_INFO"
	.align	4


	//----- nvinfo : EIATTR_REGCOUNT
	.align		4
        /*0000*/ 	.byte	0x04, 0x2f
        /*0002*/ 	.short	(.L_1 - .L_0)
	.align		4
.L_0:
        /*0004*/ 	.word	index@(triton_poi_fused_convolution_leaky_relu_leaky_relu_backward_9)
        /*0008*/ 	.word	0x0000000e


	//----- nvinfo : EIATTR_MIN_STACK_SIZE
	.align		4
.L_1:
        /*000c*/ 	.byte	0x04, 0x12
        /*000e*/ 	.short	(.L_3 - .L_2)
	.align		4
.L_2:
        /*0010*/ 	.word	index@(triton_poi_fused_convolution_leaky_relu_leaky_relu_backward_9)
        /*0014*/ 	.word	0x00000000


	//----- nvinfo : EIATTR_FRAME_SIZE
	.align		4
.L_3:
        /*0018*/ 	.byte	0x04, 0x11
        /*001a*/ 	.short	(.L_5 - .L_4)
	.align		4
.L_4:
        /*001c*/ 	.word	index@(triton_poi_fused_convolution_leaky_relu_leaky_relu_backward_9)
        /*0020*/ 	.word	0x00000000


	//----- nvinfo : EIATTR_MIN_STACK_SIZE
	.align		4
.L_5:
        /*0024*/ 	.byte	0x04, 0x12
        /*0026*/ 	.short	(.L_7 - .L_6)
	.align		4
.L_6:
        /*0028*/ 	.word	index@(triton_poi_fused_convolution_leaky_relu_leaky_relu_backward_9)
        /*002c*/ 	.word	0x00000000
.L_7:


//--------------------- .nv.info.triton_poi_fused_convolution_leaky_relu_leaky_relu_backward_9 --------------------------
	.section	.nv.info.triton_poi_fused_convolution_leaky_relu_leaky_relu_backward_9,"",@"SHT_CUDA_INFO"
	.sectionflags	@""
	.align	4


	//----- nvinfo : EIATTR_CUDA_API_VERSION
	.align		4
        /*0000*/ 	.byte	0x04, 0x37
        /*0002*/ 	.short	(.L_9 - .L_8)
.L_8:
        /*0004*/ 	.word	0x0000007c


	//----- nvinfo : EIATTR_KPARAM_INFO
	.align		4
.L_9:
        /*0008*/ 	.byte	0x04, 0x17
        /*000a*/ 	.short	(.L_11 - .L_10)
.L_10:
        /*000c*/ 	.word	0x00000000
        /*0010*/ 	.short	0x0003
        /*0012*/ 	.short	0x0018
        /*0014*/ 	.byte	0x00, 0xf0, 0x11, 0x00


	//----- nvinfo : EIATTR_KPARAM_INFO
	.align		4
.L_11:
        /*0018*/ 	.byte	0x04, 0x17
        /*001a*/ 	.short	(.L_13 - .L_12)
.L_12:
        /*001c*/ 	.word	0x00000000
        /*0020*/ 	.short	0x0002
        /*0022*/ 	.short	0x0010
        /*0024*/ 	.byte	0x00, 0xf4, 0x21, 0x00


	//----- nvinfo : EIATTR_KPARAM_INFO
	.align		4
.L_13:
        /*0028*/ 	.byte	0x04, 0x17
        /*002a*/ 	.short	(.L_15 - .L_14)
.L_14:
        /*002c*/ 	.word	0x00000000
        /*0030*/ 	.short	0x0001
        /*0032*/ 	.short	0x0008
        /*0034*/ 	.byte	0x00, 0xf4, 0x21, 0x00


	//----- nvinfo : EIATTR_KPARAM_INFO
	.align		4
.L_15:
        /*0038*/ 	.byte	0x04, 0x17
        /*003a*/ 	.short	(.L_17 - .L_16)
.L_16:
        /*003c*/ 	.word	0x00000000
        /*0040*/ 	.short	0x0000
        /*0042*/ 	.short	0x0000
        /*0044*/ 	.byte	0x00, 0xf4, 0x21, 0x00


	//----- nvinfo : EIATTR_SPARSE_MMA_MASK
	.align		4
.L_17:
        /*0048*/ 	.byte	0x03, 0x50
        /*004a*/ 	.short	0x0000


	//----- nvinfo : EIATTR_MAXREG_COUNT
	.align		4
        /*004c*/ 	.byte	0x03, 0x1b
        /*004e*/ 	.short	0x00ff


	//----- nvinfo : EIATTR_EXIT_INSTR_OFFSETS
	.align		4
        /*0050*/ 	.byte	0x04, 0x1c
        /*0052*/ 	.short	(.L_19 - .L_18)


	//   ....[0]....
.L_18:
        /*0054*/ 	.word	0x00000280


	//   ....[1]....
        /*0058*/ 	.word	0x000002a0


	//----- nvinfo : EIATTR_REQNTID
	.align		4
.L_19:
        /*005c*/ 	.byte	0x04, 0x10
        /*005e*/ 	.short	(.L_21 - .L_20)
.L_20:
        /*0060*/ 	.word	0x00000080
        /*0064*/ 	.word	0x00000001
        /*0068*/ 	.word	0x00000001


	//----- nvinfo : EIATTR_CBANK_PARAM_SIZE
	.align		4
.L_21:
        /*006c*/ 	.byte	0x03, 0x19
        /*006e*/ 	.short	0x001c


	//----- nvinfo : EIATTR_PARAM_CBANK
	.align		4
        /*0070*/ 	.byte	0x04, 0x0a
        /*0072*/ 	.short	(.L_23 - .L_22)
	.align		4
.L_22:
        /*0074*/ 	.word	index@(.nv.constant0.triton_poi_fused_convolution_leaky_relu_leaky_relu_backward_9)
        /*0078*/ 	.short	0x0210
        /*007a*/ 	.short	0x001c


	//----- nvinfo : EIATTR_SW_WAR
	.align		4
.L_23:
        /*007c*/ 	.byte	0x04, 0x36
        /*007e*/ 	.short	(.L_25 - .L_24)
.L_24:
        /*0080*/ 	.word	0x00000008
.L_25:


//--------------------- .nv.callgraph             --------------------------
	.section	.nv.callgraph,"",@"SHT_CUDA_CALLGRAPH"
	.align	4
	.sectionentsize	8
	.align		4
        /*0000*/ 	.word	0x00000000
	.align		4
        /*0004*/ 	.word	0xffffffff
	.align		4
        /*0008*/ 	.word	0x00000000
	.align		4
        /*000c*/ 	.word	0xfffffffe
	.align		4
        /*0010*/ 	.word	0x00000000
	.align		4
        /*0014*/ 	.word	0xfffffffd
	.align		4
        /*0018*/ 	.word	0x00000000
	.align		4
        /*001c*/ 	.word	0xfffffffc


//--------------------- .text.triton_poi_fused_convolution_leaky_relu_leaky_relu_backward_9 --------------------------
	.section	.text.triton_poi_fused_convolution_leaky_relu_leaky_relu_backward_9,"ax",@progbits
	.align	128
        .global         triton_poi_fused_convolution_leaky_relu_leaky_relu_backward_9
        .type           triton_poi_fused_convolution_leaky_relu_leaky_relu_backward_9,@function
        .size           triton_poi_fused_convolution_leaky_relu_leaky_relu_backward_9,(.L_x_1 - triton_poi_fused_convolution_leaky_relu_leaky_relu_backward_9)
        .other          triton_poi_fused_convolution_leaky_relu_leaky_relu_backward_9,@"STO_CUDA_ENTRY STV_DEFAULT"
triton_poi_fused_convolution_leaky_relu_leaky_relu_backward_9:
.text.triton_poi_fused_convolution_leaky_relu_leaky_relu_backward_9:
[----:B------:R-:W0:Y:S02]  /*0000*/  LDC R1, c[0x0][0x28] ;  /* 0x00000a00ff017b82 */ /* 0x000e240000000800 */
[----:B------:R-:W1:Y:S01]  /*0010*/  S2R R0, SR_TID.X ;  /* 0x0000000000007919 */ /* 0x000e620000002100 */
[----:B------:R-:W2:Y:S01]  /*0020*/  LDC.64 R4, c[0x0][0x218] ;  /* 0x00008600ff047b82 */ /* 0x000ea20000000a00 */
[----:B------:R-:W-:Y:S01]  /*0030*/  IMAD.MOV.U32 R11, RZ, RZ, RZ ;  /* 0x000000ffff0b7224 */ /* 0x000fe200078e00ff */
[----:B------:R-:W-:Y:S01]  /*0040*/  ULDC.64 UR4, c[0x0][0x208] ;  /* 0x0000820000047ab9 */ /* 0x000fe20000000a00 */
[----:B------:R-:W3:Y:S01]  /*0050*/  S2R R7, SR_CTAID.X ;  /* 0x0000000000077919 */ /* 0x000ee20000002500 */
[----:B------:R-:W-:Y:S01]  /*0060*/  ULDC.64 UR6, c[0x0][0x220] ;  /* 0x0000880000067ab9 */ /* 0x000fe20000000a00 */
[----:B-1----:R-:W-:Y:S01]  /*0070*/  IMAD.SHL.U32 R0, R0, 0x2, RZ ;  /* 0x0000000200007824 */ /* 0x002fe200078e00ff */
[----:B---3--:R-:W-:-:S04]  /*0080*/  SHF.R.S32.HI R2, RZ, 0x17, R7 ;  /* 0x00000017ff027819 */ /* 0x008fc80000011407 */
[----:B------:R-:W-:Y:S02]  /*0090*/  LOP3.LUT R0, R0, 0xfe, RZ, 0xc0, !PT ;  /* 0x000000fe00007812 */ /* 0x000fe400078ec0ff */
[----:B------:R-:W-:-:S03]  /*00a0*/  SGXT R2, R2, 0x1 ;  /* 0x000000010202781a */ /* 0x000fc60000000200 */
[----:B------:R-:W-:-:S05]  /*00b0*/  IMAD R7, R7, 0x100, R0 ;  /* 0x0000010007077824 */ /* 0x000fca00078e0200 */
[----:B------:R-:W-:Y:S02]  /*00c0*/  LEA.HI R0, R2, R7, RZ, 0x6 ;  /* 0x0000000702007211 */ /* 0x000fe400078f30ff */
[----:B------:R-:W1:Y:S01]  /*00d0*/  LDC.64 R2, c[0x0][0x210] ;  /* 0x00008400ff027b82 */ /* 0x000e620000000a00 */
[----:B------:R-:W-:Y:S02]  /*00e0*/  ISETP.GE.AND P0, PT, R7, 0x400, PT ;  /* 0x000004000700780c */ /* 0x000fe40003f06270 */
[----:B------:R-:W-:-:S04]  /*00f0*/  SHF.R.S32.HI R0, RZ, 0x6, R0 ;  /* 0x00000006ff007819 */ /* 0x000fc80000011400 */
[----:B------:R-:W-:-:S04]  /*0100*/  LEA.HI R6, R0, R0, RZ, 0x2 ;  /* 0x0000000000067211 */ /* 0x000fc800078f10ff */
[----:B------:R-:W-:-:S05]  /*0110*/  LOP3.LUT R9, R6, 0xfffffffc, RZ, 0xc0, !PT ;  /* 0xfffffffc06097812 */ /* 0x000fca00078ec0ff */
[----:B------:R-:W-:Y:S02]  /*0120*/  IMAD.IADD R9, R0, 0x1, -R9 ;  /* 0x0000000100097824 */ /* 0x000fe400078e0a09 */
[----:B------:R-:W-:Y:S02]  /*0130*/  IMAD.MOV.U32 R0, RZ, RZ, RZ ;  /* 0x000000ffff007224 */ /* 0x000fe400078e00ff */
[----:B--2---:R-:W-:Y:S01]  /*0140*/  IMAD.WIDE R4, R9, 0x4, R4 ;  /* 0x0000000409047825 */ /* 0x004fe200078e0204 */
[----:B------:R-:W-:-:S03]  /*0150*/  CS2R R8, SRZ ;  /* 0x0000000000087805 */ /* 0x000fc6000001ff00 */
[----:B-1----:R-:W-:Y:S01]  /*0160*/  IMAD.WIDE R2, R7, 0x4, R2 ;  /* 0x0000000407027825 */ /* 0x002fe200078e0202 */
[----:B------:R-:W2:Y:S04]  /*0170*/  @!P0 LDG.E.EL R11, desc[UR4][R4.64] ;  /* 0x00000004040b8981 */ /* 0x000ea8000c2e1900 */
[----:B------:R-:W2:Y:S04]  /*0180*/  @!P0 LDG.E.64 R8, desc[UR4][R2.64] ;  /* 0x0000000402088981 */ /* 0x000ea8000c1e1b00 */
[----:B------:R-:W3:Y:S01]  /*0190*/  @!P0 LDG.E.EL R0, desc[UR4][R4.64] ;  /* 0x0000000404008981 */ /* 0x000ee2000c2e1900 */
[----:B--2---:R-:W-:-:S02]  /*01a0*/  FSETP.GT.AND P2, PT, R8, -R11, PT ;  /* 0x8000000b0800720b */ /* 0x004fc40003f44000 */
[----:B---3--:R-:W-:Y:S01]  /*01b0*/  FSETP.GT.AND P1, PT, R9, -R0, PT ;  /* 0x800000000900720b */ /* 0x008fe20003f24000 */
[----:B------:R-:W-:Y:S01]  /*01c0*/  FADD R8, R11, R8 ;  /* 0x000000080b087221 */ /* 0x000fe20000000000 */
[----:B------:R-:W-:-:S09]  /*01d0*/  FADD R9, R0, R9 ;  /* 0x0000000900097221 */ /* 0x000fd20000000000 */
[----:B------:R-:W-:Y:S02]  /*01e0*/  @!P2 FMUL R8, R8, 0.20000000298023223877 ;  /* 0x3e4ccccd0808a820 */ /* 0x000fe40000400000 */
[----:B------:R-:W-:-:S03]  /*01f0*/  @!P1 FMUL R9, R9, 0.20000000298023223877 ;  /* 0x3e4ccccd09099820 */ /* 0x000fc60000400000 */
[----:B------:R-:W-:Y:S02]  /*0200*/  FSETP.GT.AND P3, PT, R8, RZ, PT ;  /* 0x000000ff0800720b */ /* 0x000fe40003f64000 */
[----:B------:R-:W-:Y:S02]  /*0210*/  IADD3 R6, P1, R7, UR6, RZ ;  /* 0x0000000607067c10 */ /* 0x000fe4000ff3e0ff */
[----:B------:R-:W-:Y:S02]  /*0220*/  FSETP.GT.AND P2, PT, R9, RZ, PT ;  /* 0x000000ff0900720b */ /* 0x000fe40003f44000 */
[----:B------:R-:W-:Y:S02]  /*0230*/  SEL R0, RZ, 0x1, !P3 ;  /* 0x00000001ff007807 */ /* 0x000fe40005800000 */
[----:B------:R-:W-:Y:S01]  /*0240*/  SEL R5, RZ, 0x100, !P2 ;  /* 0x00000100ff057807 */ /* 0x000fe20005000000 */
[----:B------:R1:W-:Y:S01]  /*0250*/  @!P0 STG.E.64 desc[UR4][R2.64], R8 ;  /* 0x0000000802008986 */ /* 0x0003e2000c101b04 */
[----:B------:R-:W-:-:S03]  /*0260*/  LEA.HI.X.SX32 R7, R7, UR7, 0x1, P1 ;  /* 0x0000000707077c11 */ /* 0x000fc600088f0eff */
[----:B------:R-:W-:Y:S01]  /*0270*/  IMAD.IADD R5, R0, 0x1, R5 ;  /* 0x0000000100057824 */ /* 0x000fe200078e0205 */
[----:B------:R-:W-:Y:S06]  /*0280*/  @P0 EXIT ;  /* 0x000000000000094d */ /* 0x000fec0003800000 */
[----:B------:R-:W-:Y:S01]  /*0290*/  STG.E.U16 desc[UR4][R6.64], R5 ;  /* 0x0000000506007986 */ /* 0x000fe2000c101504 */
[----:B------:R-:W-:Y:S05]  /*02a0*/  EXIT ;  /* 0x000000000000794d */ /* 0x000fea0003800000 */
.L_x_0:
[----:B------:R-:W-:-:S00]  /*02b0*/  BRA `(.L_x_0) ;  /* 0xfffffffc00fc7947 */ /* 0x000fc0000383ffff */
[----:B------:R-:W-:-:S00]  /*02c0*/  NOP ;  /* 0x0000000000007918 */ /* 0x000fc00000000000 */
        /* <DEDUP_REMOVED lines=11> */
.L_x_1:


//--------------------- .nv.constant0.triton_poi_fused_convolution_leaky_relu_leaky_relu_backward_9 --------------------------
	.section	.nv.constant0.triton_poi_fused_convolution_leaky_relu_leaky_relu_backward_9,"a",@progbits
	.sectionflags	@""
	.align	4
.nv.constant0.triton_poi_fused_convolution_leaky_relu_leaky_relu_backward_9:
	.zero		556
